	.headerflags	@"EF_CUDA_TEXMODE_UNIFIED EF_CUDA_64BIT_ADDRESS EF_CUDA_ACCELERATORS EF_CUDA_SM90 EF_CUDA_VIRTUAL_SM(EF_CUDA_SM90)"
	.elftype	@"ET_EXEC"


//--------------------- .nv.info                  --------------------------
	.section	.nv.info,"",@"SHT_CUDA_INFO"
	.align	4


	//----- nvinfo : EIATTR_REGCOUNT
	.align		4
        /*0000*/ 	.byte	0x04, 0x2f
        /*0002*/ 	.short	(.L_3 - .L_2)
	.align		4
.L_2:
        /*0004*/ 	.word	index@(triton_poi_fused__native_batch_norm_legit_no_training_relu_threshold_backward_7)
        /*0008*/ 	.word	0x00000028


	//----- nvinfo : EIATTR_MIN_STACK_SIZE
	.align		4
.L_3:
        /*000c*/ 	.byte	0x04, 0x12
        /*000e*/ 	.short	(.L_5 - .L_4)
	.align		4
.L_4:
        /*0010*/ 	.word	index@(triton_poi_fused__native_batch_norm_legit_no_training_relu_threshold_backward_7)
        /*0014*/ 	.word	0x00000000


	//----- nvinfo : EIATTR_FRAME_SIZE
	.align		4
.L_5:
        /*0018*/ 	.byte	0x04, 0x11
        /*001a*/ 	.short	(.L_7 - .L_6)
	.align		4
.L_6:
        /*001c*/ 	.word	index@(triton_poi_fused__native_batch_norm_legit_no_training_relu_threshold_backward_7)
        /*0020*/ 	.word	0x00000000


	//----- nvinfo : EIATTR_MIN_STACK_SIZE
	.align		4
.L_7:
        /*0024*/ 	.byte	0x04, 0x12
        /*0026*/ 	.short	(.L_9 - .L_8)
	.align		4
.L_8:
        /*0028*/ 	.word	index@(triton_poi_fused__native_batch_norm_legit_no_training_relu_threshold_backward_7)
        /*002c*/ 	.word	0x00000000
.L_9:


//--------------------- .nv.info.triton_poi_fused__native_batch_norm_legit_no_training_relu_threshold_backward_7 --------------------------
	.section	.nv.info.triton_poi_fused__native_batch_norm_legit_no_training_relu_threshold_backward_7,"",@"SHT_CUDA_INFO"
	.sectionflags	@""
	.align	4


	//----- nvinfo : EIATTR_CUDA_API_VERSION
	.align		4
        /*0000*/ 	.byte	0x04, 0x37
        /*0002*/ 	.short	(.L_11 - .L_10)
.L_10:
        /*0004*/ 	.word	0x0000007c


	//----- nvinfo : EIATTR_KPARAM_INFO
	.align		4
.L_11:
        /*0008*/ 	.byte	0x04, 0x17
        /*000a*/ 	.short	(.L_13 - .L_12)
.L_12:
        /*000c*/ 	.word	0x00000000
        /*0010*/ 	.short	0x0008
        /*0012*/ 	.short	0x003c
        /*0014*/ 	.byte	0x00, 0xf0, 0x11, 0x00


	//----- nvinfo : EIATTR_KPARAM_INFO
	.align		4
.L_13:
        /*0018*/ 	.byte	0x04, 0x17
        /*001a*/ 	.short	(.L_15 - .L_14)
.L_14:
        /*001c*/ 	.word	0x00000000
        /*0020*/ 	.short	0x0007
        /*0022*/ 	.short	0x0038
        /*0024*/ 	.byte	0x00, 0xf0, 0x11, 0x00


	//----- nvinfo : EIATTR_KPARAM_INFO
	.align		4
.L_15:
        /*0028*/ 	.byte	0x04, 0x17
        /*002a*/ 	.short	(.L_17 - .L_16)
.L_16:
        /*002c*/ 	.word	0x00000000
        /*0030*/ 	.short	0x0006
        /*0032*/ 	.short	0x0030
        /*0034*/ 	.byte	0x00, 0xf4, 0x21, 0x00


	//----- nvinfo : EIATTR_KPARAM_INFO
	.align		4
.L_17:
        /*0038*/ 	.byte	0x04, 0x17
        /*003a*/ 	.short	(.L_19 - .L_18)
.L_18:
        /*003c*/ 	.word	0x00000000
        /*0040*/ 	.short	0x0005
        /*0042*/ 	.short	0x0028
        /*0044*/ 	.byte	0x00, 0xf4, 0x21, 0x00


	//----- nvinfo : EIATTR_KPARAM_INFO
	.align		4
.L_19:
        /*0048*/ 	.byte	0x04, 0x17
        /*004a*/ 	.short	(.L_21 - .L_20)
.L_20:
        /*004c*/ 	.word	0x00000000
        /*0050*/ 	.short	0x0004
        /*0052*/ 	.short	0x0020
        /*0054*/ 	.byte	0x00, 0xf4, 0x21, 0x00


	//----- nvinfo : EIATTR_KPARAM_INFO
	.align		4
.L_21:
        /*0058*/ 	.byte	0x04, 0x17
        /*005a*/ 	.short	(.L_23 - .L_22)
.L_22:
        /*005c*/ 	.word	0x00000000
        /*0060*/ 	.short	0x0003
        /*0062*/ 	.short	0x0018
        /*0064*/ 	.byte	0x00, 0xf4, 0x21, 0x00


	//----- nvinfo : EIATTR_KPARAM_INFO
	.align		4
.L_23:
        /*0068*/ 	.byte	0x04, 0x17
        /*006a*/ 	.short	(.L_25 - .L_24)
.L_24:
        /*006c*/ 	.word	0x00000000
        /*0070*/ 	.short	0x0002
        /*0072*/ 	.short	0x0010
        /*0074*/ 	.byte	0x00, 0xf4, 0x21, 0x00


	//----- nvinfo : EIATTR_KPARAM_INFO
	.align		4
.L_25:
        /*0078*/ 	.byte	0x04, 0x17
        /*007a*/ 	.short	(.L_27 - .L_26)
.L_26:
        /*007c*/ 	.word	0x00000000
        /*0080*/ 	.short	0x0001
        /*0082*/ 	.short	0x0008
        /*0084*/ 	.byte	0x00, 0xf4, 0x21, 0x00


	//----- nvinfo : EIATTR_KPARAM_INFO
	.align		4
.L_27:
        /*0088*/ 	.byte	0x04, 0x17
        /*008a*/ 	.short	(.L_29 - .L_28)
.L_28:
        /*008c*/ 	.word	0x00000000
        /*0090*/ 	.short	0x0000
        /*0092*/ 	.short	0x0000
        /*0094*/ 	.byte	0x00, 0xf4, 0x21, 0x00


	//----- nvinfo : EIATTR_SPARSE_MMA_MASK
	.align		4
.L_29:
        /*0098*/ 	.byte	0x03, 0x50
        /*009a*/ 	.short	0x0000


	//----- nvinfo : EIATTR_MAXREG_COUNT
	.align		4
        /*009c*/ 	.byte	0x03, 0x1b
        /*009e*/ 	.short	0x00ff


	//----- nvinfo : EIATTR_EXIT_INSTR_OFFSETS
	.align		4
        /*00a0*/ 	.byte	0x04, 0x1c
        /*00a2*/ 	.short	(.L_31 - .L_30)


	//   ....[0]....
.L_30:
        /*00a4*/ 	.word	0x000017c0


	//----- nvinfo : EIATTR_REQNTID
	.align		4
.L_31:
        /*00a8*/ 	.byte	0x04, 0x10
        /*00aa*/ 	.short	(.L_33 - .L_32)
.L_32:
        /*00ac*/ 	.word	0x00000100
        /*00b0*/ 	.word	0x00000001
        /*00b4*/ 	.word	0x00000001


	//----- nvinfo : EIATTR_CBANK_PARAM_SIZE
	.align		4
.L_33:
        /*00b8*/ 	.byte	0x03, 0x19
        /*00ba*/ 	.short	0x0040


	//----- nvinfo : EIATTR_PARAM_CBANK
	.align		4
        /*00bc*/ 	.byte	0x04, 0x0a
        /*00be*/ 	.short	(.L_35 - .L_34)
	.align		4
.L_34:
        /*00c0*/ 	.word	index@(.nv.constant0.triton_poi_fused__native_batch_norm_legit_no_training_relu_threshold_backward_7)
        /*00c4*/ 	.short	0x0210
        /*00c6*/ 	.short	0x0040


	//----- nvinfo : EIATTR_SW_WAR
	.align		4
.L_35:
        /*00c8*/ 	.byte	0x04, 0x36
        /*00ca*/ 	.short	(.L_37 - .L_36)
.L_36:
        /*00cc*/ 	.word	0x00000008
.L_37:


//--------------------- .nv.callgraph             --------------------------
	.section	.nv.callgraph,"",@"SHT_CUDA_CALLGRAPH"
	.align	4
	.sectionentsize	8
	.align		4
        /*0000*/ 	.word	0x00000000
	.align		4
        /*0004*/ 	.word	0xffffffff
	.align		4
        /*0008*/ 	.word	0x00000000
	.align		4
        /*000c*/ 	.word	0xfffffffe
	.align		4
        /*0010*/ 	.word	0x00000000
	.align		4
        /*0014*/ 	.word	0xfffffffd
	.align		4
        /*0018*/ 	.word	0x00000000
	.align		4
        /*001c*/ 	.word	0xfffffffc


//--------------------- .nv.constant4             --------------------------
	.section	.nv.constant4,"a",@progbits
	.align	8
	.align		8
.nv.constant4:
        /*0000*/ 	.dword	_$_str
	.align		8
        /*0008*/ 	.dword	_$_str_$_2


//--------------------- .text.triton_poi_fused__native_batch_norm_legit_no_training_relu_threshold_backward_7 --------------------------
	.section	.text.triton_poi_fused__native_batch_norm_legit_no_training_relu_threshold_backward_7,"ax",@progbits
	.sectionflags	@"SHF_BARRIERS=1"
	.align	128
        .global         triton_poi_fused__native_batch_norm_legit_no_training_relu_threshold_backward_7
        .type           triton_poi_fused__native_batch_norm_legit_no_training_relu_threshold_backward_7,@function
        .size           triton_poi_fused__native_batch_norm_legit_no_training_relu_threshold_backward_7,(.L_x_1 - triton_poi_fused__native_batch_norm_legit_no_training_relu_threshold_backward_7)
        .other          triton_poi_fused__native_batch_norm_legit_no_training_relu_threshold_backward_7,@"STO_CUDA_ENTRY STV_DEFAULT"
triton_poi_fused__native_batch_norm_legit_no_training_relu_threshold_backward_7:
.text.triton_poi_fused__native_batch_norm_legit_no_training_relu_threshold_backward_7:
[----:B------:R-:W-:Y:S01]  /*0000*/  LDC R1, c[0x0][0x28] ;  /* 0x00000a00ff017b82 */ /* 0x000fe20000000800 */
[----:B------:R-:W1:Y:S07]  /*0010*/  S2R R22, SR_TID.X ;  /* 0x0000000000167919 */ /* 0x000e6e0000002100 */
[----:B------:R-:W2:Y:S01]  /*0020*/  LDC.64 R4, c[0x0][0x210] ;  /* 0x00008400ff047b82 */ /* 0x000ea20000000a00 */
[----:B------:R-:W-:Y:S01]  /*0030*/  ULDC.64 UR6, c[0x0][0x208] ;  /* 0x0000820000067ab9 */ /* 0x000fe20000000a00 */
[----:B------:R-:W3:Y:S01]  /*0040*/  S2R R3, SR_CTAID.Y ;  /* 0x0000000000037919 */ /* 0x000ee20000002600 */
[----:B------:R-:W4:Y:S05]  /*0050*/  S2R R10, SR_CTAID.X ;  /* 0x00000000000a7919 */ /* 0x000f2a0000002500 */
[----:B------:R-:W5:Y:S01]  /*0060*/  S2UR UR5, SR_CgaCtaId ;  /* 0x00000000000579c3 */ /* 0x000f620000008800 */
[----:B------:R-:W-:-:S07]  /*0070*/  UMOV UR4, 0x400 ;  /* 0x0000040000047882 */ /* 0x000fce0000000000 */
[----:B------:R-:W2:Y:S08]  /*0080*/  LDC.64 R20, c[0x0][0x220] ;  /* 0x00008800ff147b82 */ /* 0x000eb00000000a00 */
[----:B------:R-:W2:Y:S01]  /*0090*/  LDC.64 R30, c[0x0][0x228] ;  /* 0x00008a00ff1e7b82 */ /* 0x000ea20000000a00 */
[----:B-1----:R-:W-:Y:S01]  /*00a0*/  IMAD.SHL.U32 R2, R22, 0x10, RZ ;  /* 0x0000001016027824 */ /* 0x002fe200078e00ff */
[----:B------:R-:W-:-:S02]  /*00b0*/  SHF.R.U32.HI R9, RZ, 0x4, R22 ;  /* 0x00000004ff097819 */ /* 0x000fc40000011616 */
[--C-:B---3--:R-:W-:Y:S02]  /*00c0*/  SHF.R.S32.HI R8, RZ, 0x17, R3.reuse ;  /* 0x00000017ff087819 */ /* 0x108fe40000011403 */
[----:B------:R-:W-:Y:S01]  /*00d0*/  LOP3.LUT R0, R2, 0xf0, RZ, 0xc0, !PT ;  /* 0x000000f002007812 */ /* 0x000fe200078ec0ff */
[----:B----4-:R-:W-:Y:S01]  /*00e0*/  IMAD.SHL.U32 R10, R10, 0x10, RZ ;  /* 0x000000100a0a7824 */ /* 0x010fe200078e00ff */
[----:B------:R-:W-:Y:S02]  /*00f0*/  SGXT.U32 R9, R9, 0x4 ;  /* 0x000000040909781a */ /* 0x000fe40000000000 */
[----:B------:R-:W-:Y:S02]  /*0100*/  PRMT R0, R0, 0x6540, R3 ;  /* 0x0000654000007816 */ /* 0x000fe40000000003 */
[----:B------:R-:W-:Y:S02]  /*0110*/  LOP3.LUT R6, R10, R9, RZ, 0xfc, !PT ;  /* 0x000000090a067212 */ /* 0x000fe400078efcff */
[----:B------:R-:W-:-:S02]  /*0120*/  SHF.R.S32.HI R7, RZ, 0x1f, R0 ;  /* 0x0000001fff077819 */ /* 0x000fc40000011400 */
[----:B------:R-:W-:Y:S02]  /*0130*/  SGXT R8, R8, 0x1 ;  /* 0x000000010808781a */ /* 0x000fe40000000200 */
[----:B------:R-:W-:Y:S02]  /*0140*/  LEA.HI R12, R7, R0, RZ, 0x8 ;  /* 0x00000000070c7211 */ /* 0x000fe400078f40ff */
[C---:B------:R-:W-:Y:S02]  /*0150*/  LOP3.LUT R7, R0.reuse, 0x4, RZ, 0xfc, !PT ;  /* 0x0000000400077812 */ /* 0x040fe400078efcff */
[----:B------:R-:W-:Y:S01]  /*0160*/  LOP3.LUT R9, R0, 0x8, RZ, 0xfc, !PT ;  /* 0x0000000800097812 */ /* 0x000fe200078efcff */
[----:B------:R-:W-:Y:S01]  /*0170*/  IMAD.SHL.U32 R11, R12, 0x1000, RZ ;  /* 0x000010000c0b7824 */ /* 0x000fe200078e00ff */
[----:B------:R-:W-:-:S04]  /*0180*/  LEA.HI R13, R8, R7, RZ, 0x8 ;  /* 0x00000007080d7211 */ /* 0x000fc800078f40ff */
[----:B------:R-:W-:-:S05]  /*0190*/  LOP3.LUT R11, R11, 0xfff00000, RZ, 0xc0, !PT ;  /* 0xfff000000b0b7812 */ /* 0x000fca00078ec0ff */
[----:B------:R-:W-:Y:S01]  /*01a0*/  IMAD R15, R6, 0x100, R11 ;  /* 0x00000100060f7824 */ /* 0x000fe200078e020b */
[----:B------:R-:W-:Y:S02]  /*01b0*/  LOP3.LUT R11, R0, 0xc, RZ, 0xfc, !PT ;  /* 0x0000000c000b7812 */ /* 0x000fe400078efcff */
[----:B------:R-:W-:Y:S02]  /*01c0*/  LOP3.LUT R6, R13, 0xffffff00, RZ, 0xc0, !PT ;  /* 0xffffff000d067812 */ /* 0x000fe400078ec0ff */
[C---:B------:R-:W-:Y:S02]  /*01d0*/  LEA.HI R13, R8.reuse, R9, RZ, 0x8 ;  /* 0x00000009080d7211 */ /* 0x040fe400078f40ff */
[----:B------:R-:W-:Y:S02]  /*01e0*/  LEA.HI R14, R8, R11, RZ, 0x8 ;  /* 0x0000000b080e7211 */ /* 0x000fe400078f40ff */
[----:B------:R-:W-:Y:S02]  /*01f0*/  IADD3 R17, R15, R7, -R6 ;  /* 0x000000070f117210 */ /* 0x000fe40007ffe806 */
[----:B------:R-:W-:-:S02]  /*0200*/  LOP3.LUT R6, R13, 0xffffff00, RZ, 0xc0, !PT ;  /* 0xffffff000d067812 */ /* 0x000fc400078ec0ff */
[----:B------:R-:W-:Y:S02]  /*0210*/  LOP3.LUT R7, R12, 0xffffff00, RZ, 0xc0, !PT ;  /* 0xffffff000c077812 */ /* 0x000fe400078ec0ff */
[----:B------:R-:W-:Y:S02]  /*0220*/  LOP3.LUT R14, R14, 0xffffff00, RZ, 0xc0, !PT ;  /* 0xffffff000e0e7812 */ /* 0x000fe400078ec0ff */
[C---:B------:R-:W-:Y:S02]  /*0230*/  IADD3 R13, R15.reuse, R9, -R6 ;  /* 0x000000090f0d7210 */ /* 0x040fe40007ffe806 */
[----:B------:R-:W-:Y:S01]  /*0240*/  IADD3 R0, R15, R0, -R7 ;  /* 0x000000000f007210 */ /* 0x000fe20007ffe807 */
[----:B--2---:R-:W-:Y:S01]  /*0250*/  IMAD.WIDE R6, R17, 0x4, R4 ;  /* 0x0000000411067825 */ /* 0x004fe200078e0204 */
[----:B------:R-:W-:-:S03]  /*0260*/  IADD3 R25, R15, R11, -R14 ;  /* 0x0000000b0f197210 */ /* 0x000fc60007ffe80e */
[----:B------:R-:W-:-:S04]  /*0270*/  IMAD.WIDE R12, R13, 0x4, R4 ;  /* 0x000000040d0c7825 */ /* 0x000fc800078e0204 */
[--C-:B------:R-:W-:Y:S02]  /*0280*/  IMAD.WIDE R16, R0, 0x4, R4.reuse ;  /* 0x0000000400107825 */ /* 0x100fe400078e0204 */
[----:B------:R-:W2:Y:S02]  /*0290*/  LDG.E.EL.128 R12, desc[UR6][R12.64] ;  /* 0x000000060c0c7981 */ /* 0x000ea4000c2e1d00 */
[----:B------:R-:W-:Y:S02]  /*02a0*/  IMAD.WIDE R24, R25, 0x4, R4 ;  /* 0x0000000419187825 */ /* 0x000fe400078e0204 */
[----:B------:R-:W3:Y:S04]  /*02b0*/  LDG.E.EL.128 R4, desc[UR6][R6.64] ;  /* 0x0000000606047981 */ /* 0x000ee8000c2e1d00 */
[----:B------:R-:W4:Y:S04]  /*02c0*/  LDG.E.EL.128 R16, desc[UR6][R16.64] ;  /* 0x0000000610107981 */ /* 0x000f28000c2e1d00 */
[----:B------:R-:W4:Y:S01]  /*02d0*/  LDG.E.EL.128 R24, desc[UR6][R24.64] ;  /* 0x0000000618187981 */ /* 0x000f22000c2e1d00 */
[----:B------:R-:W-:-:S02]  /*02e0*/  LOP3.LUT R11, R22, 0xf0, RZ, 0xc0, !PT ;  /* 0x000000f0160b7812 */ /* 0x000fc400078ec0ff */
[----:B------:R-:W-:Y:S01]  /*02f0*/  LOP3.LUT R2, R2, 0xff0, RZ, 0xc0, !PT ;  /* 0x00000ff002027812 */ /* 0x000fe200078ec0ff */
[----:B-----5:R-:W-:-:S04]  /*0300*/  UPRMT UR4, UR5, 0x654, UR4 ;  /* 0x0000065405047896 */ /* 0x020fc80008000004 */
[----:B------:R-:W-:-:S05]  /*0310*/  IMAD.IADD R2, R2, 0x1, R11 ;  /* 0x0000000102027824 */ /* 0x000fca00078e020b */
[----:B------:R-:W-:Y:S02]  /*0320*/  LEA R2, R2, UR4, 0x2 ;  /* 0x0000000402027c11 */ /* 0x000fe4000f8e10ff */
[----:B------:R-:W-:-:S04]  /*0330*/  PRMT R9, R22, 0x6540, R3 ;  /* 0x0000654016097816 */ /* 0x000fc80000000003 */
[----:B------:R-:W-:-:S04]  /*0340*/  LEA.HI R8, R8, R9, RZ, 0x8 ;  /* 0x0000000908087211 */ /* 0x000fc800078f40ff */
[----:B------:R-:W-:-:S05]  /*0350*/  LOP3.LUT R8, R8, 0xffffff00, RZ, 0xc0, !PT ;  /* 0xffffff0008087812 */ /* 0x000fca00078ec0ff */
[----:B------:R-:W-:-:S04]  /*0360*/  IMAD.IADD R9, R9, 0x1, -R8 ;  /* 0x0000000109097824 */ /* 0x000fc800078e0a08 */
[C---:B0-----:R-:W-:Y:S02]  /*0370*/  IMAD.WIDE R28, R9.reuse, 0x4, R20 ;  /* 0x00000004091c7825 */ /* 0x041fe400078e0214 */
[----:B------:R-:W0:Y:S02]  /*0380*/  LDC.64 R20, c[0x0][0x218] ;  /* 0x00008600ff147b82 */ /* 0x000e240000000a00 */
[C---:B0-----:R-:W-:Y:S01]  /*0390*/  IMAD.WIDE R20, R9.reuse, 0x4, R20 ;  /* 0x0000000409147825 */ /* 0x041fe200078e0214 */
[----:B--2---:R-:W-:Y:S04]  /*03a0*/  STS.128 [R2+0x20], R12 ;  /* 0x0000200c02007388 */ /* 0x004fe80000000c00 */
[----:B---3--:R0:W-:Y:S04]  /*03b0*/  STS.128 [R2+0x10], R4 ;  /* 0x0000100402007388 */ /* 0x0081e80000000c00 */
[----:B----4-:R-:W-:Y:S04]  /*03c0*/  STS.128 [R2], R16 ;  /* 0x0000001002007388 */ /* 0x010fe80000000c00 */
[----:B------:R1:W-:Y:S01]  /*03d0*/  STS.128 [R2+0x30], R24 ;  /* 0x0000301802007388 */ /* 0x0003e20000000c00 */
[----:B------:R-:W-:Y:S08]  /*03e0*/  BAR.SYNC.DEFER_BLOCKING 0x0 ;  /* 0x0000000000007b1d */ /* 0x000ff00000010000 */
[----:B0-----:R-:W0:Y:S01]  /*03f0*/  LDC.64 R6, c[0x0][0x230] ;  /* 0x00008c00ff067b82 */ /* 0x001e220000000a00 */
[----:B------:R-:W2:Y:S01]  /*0400*/  LDG.E.EL R28, desc[UR6][R28.64] ;  /* 0x000000061c1c7981 */ /* 0x000ea2000c2e1900 */
[----:B------:R-:W-:-:S03]  /*0410*/  IMAD.WIDE R4, R9, 0x4, R30 ;  /* 0x0000000409047825 */ /* 0x000fc600078e021e */
[----:B------:R3:W4:Y:S01]  /*0420*/  LDG.E.EL R11, desc[UR6][R20.64] ;  /* 0x00000006140b7981 */ /* 0x000722000c2e1900 */
[----:B0-----:R-:W-:-:S03]  /*0430*/  IMAD.WIDE R6, R9, 0x4, R6 ;  /* 0x0000000409067825 */ /* 0x001fc600078e0206 */
[----:B------:R0:W5:Y:S04]  /*0440*/  LDG.E.EL R15, desc[UR6][R4.64] ;  /* 0x00000006040f7981 */ /* 0x000168000c2e1900 */
[----:B-1----:R1:W5:Y:S01]  /*0450*/  LDG.E.EL R2, desc[UR6][R6.64] ;  /* 0x0000000606027981 */ /* 0x002362000c2e1900 */
[----:B------:R-:W-:-:S04]  /*0460*/  LOP3.LUT R8, R22, 0xff, RZ, 0xc0, !PT ;  /* 0x000000ff16087812 */ /* 0x000fc800078ec0ff */
[----:B------:R-:W-:Y:S01]  /*0470*/  LEA R9, R8, UR4, 0x2 ;  /* 0x0000000408097c11 */ /* 0x000fe2000f8e10ff */
[----:B------:R-:W0:Y:S04]  /*0480*/  S2UR UR4, SR_CgaCtaId ;  /* 0x00000000000479c3 */ /* 0x000e280000008800 */
[----:B------:R-:W4:Y:S04]  /*0490*/  LDS R13, [R9] ;  /* 0x00000000090d7984 */ /* 0x000f280000000800 */
[----:B------:R-:W0:Y:S04]  /*04a0*/  LDS R19, [R9+0x1100] ;  /* 0x0011000009137984 */ /* 0x000e280000000800 */
[----:B---3--:R-:W3:Y:S04]  /*04b0*/  LDS R21, [R9+0x2200] ;  /* 0x0022000009157984 */ /* 0x008ee80000000800 */
[----:B------:R-:W0:Y:S04]  /*04c0*/  LDS R23, [R9+0x3300] ;  /* 0x0033000009177984 */ /* 0x000e280000000800 */
[----:B------:R-:W0:Y:S04]  /*04d0*/  LDS R30, [R9+0x3b80] ;  /* 0x003b8000091e7984 */ /* 0x000e280000000800 */
[----:B------:R-:W2:Y:S04]  /*04e0*/  LDS R36, [R9+0x440] ;  /* 0x0004400009247984 */ /* 0x000ea80000000800 */
[----:B------:R-:W2:Y:S04]  /*04f0*/  LDS R34, [R9+0x1540] ;  /* 0x0015400009227984 */ /* 0x000ea80000000800 */
[----:B------:R-:W2:Y:S04]  /*0500*/  LDS R32, [R9+0x2640] ;  /* 0x0026400009207984 */ /* 0x000ea80000000800 */
[----:B------:R-:W-:Y:S04]  /*0510*/  LDS R26, [R9+0x3fc0] ;  /* 0x003fc000091a7984 */ /* 0x000fe80000000800 */
[----:B------:R-:W-:Y:S04]  /*0520*/  LDS R24, [R9+0x880] ;  /* 0x0008800009187984 */ /* 0x000fe80000000800 */
[----:B------:R-:W-:Y:S04]  /*0530*/  LDS R18, [R9+0xcc0] ;  /* 0x000cc00009127984 */ /* 0x000fe80000000800 */
[----:B------:R-:W-:Y:S04]  /*0540*/  LDS R16, [R9+0x1980] ;  /* 0x0019800009107984 */ /* 0x000fe80000000800 */
[----:B------:R-:W-:Y:S04]  /*0550*/  LDS R14, [R9+0x1dc0] ;  /* 0x001dc000090e7984 */ /* 0x000fe80000000800 */
[----:B------:R-:W-:Y:S04]  /*0560*/  LDS R8, [R9+0x2a80] ;  /* 0x002a800009087984 */ /* 0x000fe80000000800 */
[----:B0-----:R-:W-:Y:S01]  /*0570*/  LDS R4, [R9+0x2ec0] ;  /* 0x002ec00009047984 */ /* 0x001fe20000000800 */
[----:B------:R-:W-:Y:S01]  /*0580*/  IMAD.SHL.U32 R5, R22, 0x10, RZ ;  /* 0x0000001016057824 */ /* 0x000fe200078e00ff */
[----:B------:R-:W-:Y:S01]  /*0590*/  UMOV UR5, 0x400 ;  /* 0x0000040000057882 */ /* 0x000fe20000000000 */
[----:B-1----:R-:W-:Y:S01]  /*05a0*/  IMAD.MOV.U32 R6, RZ, RZ, 0x3e800000 ;  /* 0x3e800000ff067424 */ /* 0x002fe200078e00ff */
[----:B------:R-:W-:-:S02]  /*05b0*/  UPRMT UR4, UR4, 0x654, UR5 ;  /* 0x0000065404047896 */ /* 0x000fc40008000005 */
[----:B------:R-:W-:Y:S01]  /*05c0*/  LOP3.LUT R5, R5, 0xff0, RZ, 0xc0, !PT ;  /* 0x00000ff005057812 */ /* 0x000fe200078ec0ff */
[----:B------:R-:W0:Y:S01]  /*05d0*/  S2R R20, SR_TID.X ;  /* 0x0000000000147919 */ /* 0x000e220000002100 */
[----:B--2---:R-:W-:Y:S02]  /*05e0*/  FADD R12, R28, 9.9999997473787516356e-06 ;  /* 0x3727c5ac1c0c7421 */ /* 0x004fe40000000000 */
[----:B------:R1:W2:Y:S02]  /*05f0*/  LDS R28, [R9+0x3740] ;  /* 0x00374000091c7984 */ /* 0x0002a40000000800 */
[----:B------:R-:W0:Y:S02]  /*0600*/  MUFU.SQRT R25, R12 ;  /* 0x0000000c00197308 */ /* 0x000e240000002000 */
[C---:B0-----:R-:W-:Y:S02]  /*0610*/  FSETP.GT.AND P0, PT, R25.reuse, 8.50705917302346158658e+37, PT ;  /* 0x7e8000001900780b */ /* 0x041fe40003f04000 */
[----:B------:R-:W-:-:S11]  /*0620*/  FSETP.GEU.AND P1, PT, R25, 1.175494350822287508e-38, PT ;  /* 0x008000001900780b */ /* 0x000fd60003f2e000 */
[----:B------:R-:W-:-:S04]  /*0630*/  @P0 FMUL R25, R25, 0.25 ;  /* 0x3e80000019190820 */ /* 0x000fc80000400000 */
[----:B------:R-:W-:-:S04]  /*0640*/  @!P1 FMUL R25, R25, 16777216 ;  /* 0x4b80000019199820 */ /* 0x000fc80000400000 */
[----:B------:R-:W0:Y:S01]  /*0650*/  MUFU.RCP R17, R25 ;  /* 0x0000001900117308 */ /* 0x000e220000001000 */
[----:B------:R-:W-:Y:S02]  /*0660*/  FSEL R6, R6, 1, P0 ;  /* 0x3f80000006067808 */ /* 0x000fe40000000000 */
[----:B------:R-:W-:-:S03]  /*0670*/  LEA.HI R12, R5, UR4, RZ, 0x1e ;  /* 0x00000004050c7c11 */ /* 0x000fc6000f8ff0ff */
[----:B------:R-:W-:Y:S02]  /*0680*/  @!P1 FMUL R6, R6, 16777216 ;  /* 0x4b80000006069820 */ /* 0x000fe40000400000 */
[----:B------:R-:W-:Y:S02]  /*0690*/  IMAD R12, R5, 0x4, R12 ;  /* 0x00000004050c7824 */ /* 0x000fe400078e020c */
[--C-:B----4-:R-:W-:Y:S01]  /*06a0*/  FADD R5, R13, -R11.reuse ;  /* 0x8000000b0d057221 */ /* 0x110fe20000000000 */
[----:B0-----:R-:W-:Y:S01]  /*06b0*/  FMUL R17, R17, R6 ;  /* 0x0000000611117220 */ /* 0x001fe20000400000 */
[--C-:B------:R-:W-:Y:S01]  /*06c0*/  FADD R6, R19, -R11.reuse ;  /* 0x8000000b13067221 */ /* 0x100fe20000000000 */
[--C-:B---3--:R-:W-:Y:S01]  /*06d0*/  FADD R7, R21, -R11.reuse ;  /* 0x8000000b15077221 */ /* 0x108fe20000000000 */
[--C-:B-1----:R-:W-:Y:S01]  /*06e0*/  FADD R9, R23, -R11.reuse ;  /* 0x8000000b17097221 */ /* 0x102fe20000000000 */
[C---:B------:R-:W-:Y:S01]  /*06f0*/  FMUL R5, R17.reuse, R5 ;  /* 0x0000000511057220 */ /* 0x040fe20000400000 */
[----:B------:R-:W-:Y:S01]  /*0700*/  FMUL R6, R17, R6 ;  /* 0x0000000611067220 */ /* 0x000fe20000400000 */
[--C-:B------:R-:W-:Y:S01]  /*0710*/  FADD R37, R30, -R11.reuse ;  /* 0x8000000b1e257221 */ /* 0x100fe20000000000 */
[--C-:B------:R-:W-:Y:S01]  /*0720*/  FADD R36, R36, -R11.reuse ;  /* 0x8000000b24247221 */ /* 0x100fe20000000000 */
[--C-:B------:R-:W-:Y:S01]  /*0730*/  FADD R34, R34, -R11.reuse ;  /* 0x8000000b22227221 */ /* 0x100fe20000000000 */
[--C-:B------:R-:W-:Y:S01]  /*0740*/  FADD R32, R32, -R11.reuse ;  /* 0x8000000b20207221 */ /* 0x100fe20000000000 */
[--C-:B--2---:R-:W-:Y:S01]  /*0750*/  FADD R28, R28, -R11.reuse ;  /* 0x8000000b1c1c7221 */ /* 0x104fe20000000000 */
[--C-:B------:R-:W-:Y:S01]  /*0760*/  FADD R26, R26, -R11.reuse ;  /* 0x8000000b1a1a7221 */ /* 0x100fe20000000000 */
[--C-:B------:R-:W-:Y:S01]  /*0770*/  FADD R24, R24, -R11.reuse ;  /* 0x8000000b18187221 */ /* 0x100fe20000000000 */
[--C-:B------:R-:W-:Y:S01]  /*0780*/  FADD R18, R18, -R11.reuse ;  /* 0x8000000b12127221 */ /* 0x100fe20000000000 */
[--C-:B------:R-:W-:Y:S01]  /*0790*/  FADD R16, R16, -R11.reuse ;  /* 0x8000000b10107221 */ /* 0x100fe20000000000 */
[--C-:B------:R-:W-:Y:S01]  /*07a0*/  FADD R14, R14, -R11.reuse ;  /* 0x8000000b0e0e7221 */ /* 0x100fe20000000000 */
[--C-:B------:R-:W-:Y:S01]  /*07b0*/  FADD R8, R8, -R11.reuse ;  /* 0x8000000b08087221 */ /* 0x100fe20000000000 */
[----:B------:R-:W-:Y:S01]  /*07c0*/  FADD R4, R4, -R11 ;  /* 0x8000000b04047221 */ /* 0x000fe20000000000 */
[C-C-:B-----5:R-:W-:Y:S01]  /*07d0*/  FFMA R5, R15.reuse, R5, R2.reuse ;  /* 0x000000050f057223 */ /* 0x160fe20000000002 */
[--C-:B------:R-:W-:Y:S01]  /*07e0*/  FFMA R6, R15, R6, R2.reuse ;  /* 0x000000060f067223 */ /* 0x100fe20000000002 */
[C---:B------:R-:W-:Y:S01]  /*07f0*/  FMUL R7, R17.reuse, R7 ;  /* 0x0000000711077220 */ /* 0x040fe20000400000 */
        /* <DEDUP_REMOVED lines=12> */
[----:B------:R-:W-:Y:S01]  /*08c0*/  FMUL R17, R17, R4 ;  /* 0x0000000411117220 */ /* 0x000fe20000400000 */
[C-C-:B------:R-:W-:Y:S01]  /*08d0*/  FFMA R7, R15.reuse, R7, R2.reuse ;  /* 0x000000070f077223 */ /* 0x140fe20000000002 */
[C-C-:B------:R-:W-:Y:S01]  /*08e0*/  FFMA R9, R15.reuse, R9, R2.reuse ;  /* 0x000000090f097223 */ /* 0x140fe20000000002 */
[C-C-:B------:R-:W-:Y:S01]  /*08f0*/  FFMA R24, R15.reuse, R37, R2.reuse ;  /* 0x000000250f187223 */ /* 0x140fe20000000002 */
[C-C-:B------:R-:W-:Y:S01]  /*0900*/  FFMA R8, R15.reuse, R35, R2.reuse ;  /* 0x000000230f087223 */ /* 0x140fe20000000002 */
[C-C-:B------:R-:W-:Y:S01]  /*0910*/  FFMA R4, R15.reuse, R33, R2.reuse ;  /* 0x000000210f047223 */ /* 0x140fe20000000002 */
[C-C-:B------:R-:W-:Y:S01]  /*0920*/  FFMA R21, R15.reuse, R21, R2.reuse ;  /* 0x000000150f157223 */ /* 0x140fe20000000002 */
[----:B------:R-:W-:Y:S01]  /*0930*/  FFMA R23, R15, R23, R2 ;  /* 0x000000170f177223 */ /* 0x000fe20000000002 */
[----:B------:R-:W-:-:S02]  /*0940*/  FSETP.GEU.AND P2, PT, R5, RZ, PT ;  /* 0x000000ff0500720b */ /* 0x000fc40003f4e000 */
[C---:B------:R-:W-:Y:S01]  /*0950*/  FSETP.GEU.AND P3, PT, R6.reuse, RZ, PT ;  /* 0x000000ff0600720b */ /* 0x040fe20003f6e000 */
[C-C-:B------:R-:W-:Y:S01]  /*0960*/  FFMA R25, R15.reuse, R25, R2.reuse ;  /* 0x000000190f197223 */ /* 0x140fe20000000002 */
[C-C-:B------:R-:W-:Y:S01]  /*0970*/  FFMA R26, R15.reuse, R31, R2.reuse ;  /* 0x0000001f0f1a7223 */ /* 0x140fe20000000002 */
[C-C-:B------:R-:W-:Y:S01]  /*0980*/  FFMA R13, R15.reuse, R13, R2.reuse ;  /* 0x0000000d0f0d7223 */ /* 0x140fe20000000002 */
[C-C-:B------:R-:W-:Y:S01]  /*0990*/  FFMA R27, R15.reuse, R27, R2.reuse ;  /* 0x0000001b0f1b7223 */ /* 0x140fe20000000002 */
[C-C-:B------:R-:W-:Y:S01]  /*09a0*/  FFMA R14, R15.reuse, R29, R2.reuse ;  /* 0x0000001d0f0e7223 */ /* 0x140fe20000000002 */
[--C-:B------:R-:W-:Y:S01]  /*09b0*/  FFMA R28, R15, R19, R2.reuse ;  /* 0x000000130f1c7223 */ /* 0x100fe20000000002 */
[----:B------:R-:W-:Y:S01]  /*09c0*/  FSEL R5, R5, RZ, P2 ;  /* 0x000000ff05057208 */ /* 0x000fe20001000000 */
[----:B------:R-:W-:Y:S01]  /*09d0*/  BAR.SYNC.DEFER_BLOCKING 0x0 ;  /* 0x0000000000007b1d */ /* 0x000fe20000010000 */
[----:B------:R-:W-:Y:S01]  /*09e0*/  FSEL R6, R6, RZ, P3 ;  /* 0x000000ff06067208 */ /* 0x000fe20001800000 */
[----:B------:R-:W-:Y:S01]  /*09f0*/  FFMA R2, R15, R17, R2 ;  /* 0x000000110f027223 */ /* 0x000fe20000000002 */
[----:B------:R-:W-:-:S02]  /*0a00*/  FSETP.GEU.AND P4, PT, R7, RZ, PT ;  /* 0x000000ff0700720b */ /* 0x000fc40003f8e000 */
[----:B------:R-:W-:Y:S02]  /*0a10*/  FSETP.GEU.AND P1, PT, R9, RZ, PT ;  /* 0x000000ff0900720b */ /* 0x000fe40003f2e000 */
[----:B------:R-:W-:Y:S02]  /*0a20*/  FSETP.GEU.AND P0, PT, R24, RZ, PT ;  /* 0x000000ff1800720b */ /* 0x000fe40003f0e000 */
[----:B------:R-:W-:Y:S02]  /*0a30*/  FSETP.GEU.AND P5, PT, R8, RZ, PT ;  /* 0x000000ff0800720b */ /* 0x000fe40003fae000 */
[----:B------:R-:W-:Y:S02]  /*0a40*/  FSETP.GEU.AND P6, PT, R4, RZ, PT ;  /* 0x000000ff0400720b */ /* 0x000fe40003fce000 */
[----:B------:R-:W-:Y:S02]  /*0a50*/  FSETP.GEU.AND P2, PT, R21, RZ, PT ;  /* 0x000000ff1500720b */ /* 0x000fe40003f4e000 */
[----:B------:R-:W-:-:S02]  /*0a60*/  FSETP.GEU.AND P3, PT, R23, RZ, PT ;  /* 0x000000ff1700720b */ /* 0x000fc40003f6e000 */
[----:B------:R-:W-:Y:S02]  /*0a70*/  FSEL R7, R7, RZ, P4 ;  /* 0x000000ff07077208 */ /* 0x000fe40002000000 */
[----:B------:R-:W-:Y:S02]  /*0a80*/  FSEL R8, R8, RZ, P5 ;  /* 0x000000ff08087208 */ /* 0x000fe40002800000 */
[----:B------:R-:W-:Y:S02]  /*0a90*/  FSEL R4, R4, RZ, P6 ;  /* 0x000000ff04047208 */ /* 0x000fe40003000000 */
[----:B------:R-:W-:Y:S02]  /*0aa0*/  FSEL R21, R21, RZ, P2 ;  /* 0x000000ff15157208 */ /* 0x000fe40001000000 */
[----:B------:R-:W-:Y:S02]  /*0ab0*/  FSEL R9, R9, RZ, P1 ;  /* 0x000000ff09097208 */ /* 0x000fe40000800000 */
[----:B------:R-:W-:-:S02]  /*0ac0*/  FSEL R23, R23, RZ, P3 ;  /* 0x000000ff17177208 */ /* 0x000fc40001800000 */
[----:B------:R-:W-:Y:S02]  /*0ad0*/  FSEL R24, R24, RZ, P0 ;  /* 0x000000ff18187208 */ /* 0x000fe40000000000 */
[----:B------:R-:W-:Y:S02]  /*0ae0*/  FSETP.GEU.AND P4, PT, R25, RZ, PT ;  /* 0x000000ff1900720b */ /* 0x000fe40003f8e000 */
[----:B------:R-:W-:Y:S02]  /*0af0*/  FSETP.GEU.AND P5, PT, R26, RZ, PT ;  /* 0x000000ff1a00720b */ /* 0x000fe40003fae000 */
[----:B------:R-:W-:Y:S02]  /*0b00*/  FSETP.GEU.AND P6, PT, R13, RZ, PT ;  /* 0x000000ff0d00720b */ /* 0x000fe40003fce000 */
[----:B------:R-:W-:Y:S02]  /*0b10*/  FSETP.GEU.AND P2, PT, R27, RZ, PT ;  /* 0x000000ff1b00720b */ /* 0x000fe40003f4e000 */
[----:B------:R-:W-:-:S02]  /*0b20*/  FSETP.GEU.AND P1, PT, R14, RZ, PT ;  /* 0x000000ff0e00720b */ /* 0x000fc40003f2e000 */
[----:B------:R-:W-:Y:S02]  /*0b30*/  FSETP.GEU.AND P3, PT, R28, RZ, PT ;  /* 0x000000ff1c00720b */ /* 0x000fe40003f6e000 */
[----:B------:R-:W-:Y:S02]  /*0b40*/  FSETP.GEU.AND P0, PT, R2, RZ, PT ;  /* 0x000000ff0200720b */ /* 0x000fe40003f0e000 */
[----:B------:R-:W-:Y:S02]  /*0b50*/  FSEL R25, R25, RZ, P4 ;  /* 0x000000ff19197208 */ /* 0x000fe40002000000 */
[----:B------:R-:W-:Y:S02]  /*0b60*/  FSEL R26, R26, RZ, P5 ;  /* 0x000000ff1a1a7208 */ /* 0x000fe40002800000 */
[----:B------:R-:W-:Y:S02]  /*0b70*/  FSEL R13, R13, RZ, P6 ;  /* 0x000000ff0d0d7208 */ /* 0x000fe40003000000 */
[----:B------:R-:W-:-:S02]  /*0b80*/  FSEL R27, R27, RZ, P2 ;  /* 0x000000ff1b1b7208 */ /* 0x000fc40001000000 */
[----:B------:R-:W-:Y:S02]  /*0b90*/  FSEL R15, R14, RZ, P1 ;  /* 0x000000ff0e0f7208 */ /* 0x000fe40000800000 */
[----:B------:R-:W-:Y:S02]  /*0ba0*/  FSEL R28, R28, RZ, P3 ;  /* 0x000000ff1c1c7208 */ /* 0x000fe40001800000 */
[----:B------:R-:W-:Y:S01]  /*0bb0*/  FSEL R33, R2, RZ, P0 ;  /* 0x000000ff02217208 */ /* 0x000fe20000000000 */
[----:B------:R-:W-:Y:S04]  /*0bc0*/  STS [R12], R5 ;  /* 0x000000050c007388 */ /* 0x000fe80000000800 */
[----:B------:R-:W-:Y:S04]  /*0bd0*/  STS [R12+0x4], R8 ;  /* 0x000004080c007388 */ /* 0x000fe80000000800 */
        /* <DEDUP_REMOVED lines=13> */
[----:B------:R0:W-:Y:S01]  /*0cb0*/  STS [R12+0x3c], R25 ;  /* 0x00003c190c007388 */ /* 0x0001e20000000800 */
[----:B------:R-:W-:Y:S01]  /*0cc0*/  IMAD.SHL.U32 R30, R20, 0x4, RZ ;  /* 0x00000004141e7824 */ /* 0x000fe200078e00ff */
[----:B------:R-:W-:-:S04]  /*0cd0*/  LOP3.LUT R11, R22, 0xfc, RZ, 0xc0, !PT ;  /* 0x000000fc160b7812 */ /* 0x000fc800078ec0ff */
[----:B------:R-:W-:Y:S01]  /*0ce0*/  LOP3.LUT R30, R30, 0x3fc, RZ, 0xc0, !PT ;  /* 0x000003fc1e1e7812 */ /* 0x000fe200078ec0ff */
[----:B------:R-:W-:-:S04]  /*0cf0*/  VIADD R11, R11, UR4 ;  /* 0x000000040b0b7c36 */ /* 0x000fc80008000000 */
[----:B------:R-:W-:Y:S01]  /*0d00*/  IMAD R11, R30, 0x4, R11 ;  /* 0x000000041e0b7824 */ /* 0x000fe200078e020b */
[----:B------:R-:W-:Y:S01]  /*0d10*/  BAR.SYNC.DEFER_BLOCKING 0x0 ;  /* 0x0000000000007b1d */ /* 0x000fe20000010000 */
[----:B------:R-:W-:-:S04]  /*0d20*/  SHF.R.U32.HI R2, RZ, 0x2, R22 ;  /* 0x00000002ff027819 */ /* 0x000fc80000011616 */
[----:B------:R-:W-:-:S04]  /*0d30*/  SGXT.U32 R2, R2, 0x6 ;  /* 0x000000060202781a */ /* 0x000fc80000000000 */
[----:B------:R-:W-:Y:S02]  /*0d40*/  PRMT R29, R2, 0x6540, R3 ;  /* 0x00006540021d7816 */ /* 0x000fe40000000003 */
[----:B------:R-:W1:Y:S01]  /*0d50*/  LDC.64 R2, c[0x0][0x238] ;  /* 0x00008e00ff027b82 */ /* 0x000e620000000a00 */
[----:B------:R-:W-:Y:S04]  /*0d60*/  LDS R16, [R11] ;  /* 0x000000000b107984 */ /* 0x000fe80000000800 */
[----:B------:R-:W-:Y:S04]  /*0d70*/  LDS R17, [R11+0x4] ;  /* 0x000004000b117984 */ /* 0x000fe80000000800 */
[----:B------:R-:W-:Y:S04]  /*0d80*/  LDS R18, [R11+0x8] ;  /* 0x000008000b127984 */ /* 0x000fe80000000800 */
[----:B------:R2:W3:Y:S01]  /*0d90*/  LDS R19, [R11+0xc] ;  /* 0x00000c000b137984 */ /* 0x0004e20000000800 */
[----:B------:R-:W-:-:S02]  /*0da0*/  LOP3.LUT R31, R30, 0xc00, RZ, 0xfc, !PT ;  /* 0x00000c001e1f7812 */ /* 0x000fc400078efcff */
[C---:B------:R-:W-:Y:S02]  /*0db0*/  LOP3.LUT R14, R30.reuse, 0x400, RZ, 0xfc, !PT ;  /* 0x000004001e0e7812 */ /* 0x040fe400078efcff */
[----:B0-----:R-:W-:Y:S02]  /*0dc0*/  LOP3.LUT R12, R30, 0x800, RZ, 0xfc, !PT ;  /* 0x000008001e0c7812 */ /* 0x001fe400078efcff */
[----:B------:R-:W-:Y:S01]  /*0dd0*/  SHF.R.U32.HI R32, RZ, 0x2, R31 ;  /* 0x00000002ff207819 */ /* 0x000fe2000001161f */
[----:B------:R-:W-:Y:S01]  /*0de0*/  IMAD.SHL.U32 R31, R22, 0x4, RZ ;  /* 0x00000004161f7824 */ /* 0x000fe200078e00ff */
[----:B------:R-:W-:Y:S02]  /*0df0*/  SHF.R.U32.HI R14, RZ, 0x2, R14 ;  /* 0x00000002ff0e7819 */ /* 0x000fe4000001160e */
[----:B------:R-:W-:Y:S02]  /*0e00*/  SHF.R.U32.HI R12, RZ, 0x2, R12 ;  /* 0x00000002ff0c7819 */ /* 0x000fe4000001160c */
[----:B------:R-:W-:-:S02]  /*0e10*/  LOP3.LUT R14, R14, 0x1fc, RZ, 0xc0, !PT ;  /* 0x000001fc0e0e7812 */ /* 0x000fc400078ec0ff */
[----:B------:R-:W-:Y:S02]  /*0e20*/  LOP3.LUT R12, R12, 0x2fc, RZ, 0xc0, !PT ;  /* 0x000002fc0c0c7812 */ /* 0x000fe400078ec0ff */
[----:B------:R-:W-:Y:S02]  /*0e30*/  LOP3.LUT R10, R10, 0xc, R31, 0xf8, !PT ;  /* 0x0000000c0a0a7812 */ /* 0x000fe400078ef81f */
[----:B------:R-:W-:Y:S01]  /*0e40*/  LOP3.LUT R32, R32, 0x3fc, RZ, 0xc0, !PT ;  /* 0x000003fc20207812 */ /* 0x000fe200078ec0ff */
[----:B--2---:R-:W-:Y:S02]  /*0e50*/  VIADD R11, R14, UR4 ;  /* 0x000000040e0b7c36 */ /* 0x004fe40008000000 */
[----:B------:R-:W-:Y:S02]  /*0e60*/  VIADD R31, R12, UR4 ;  /* 0x000000040c1f7c36 */ /* 0x000fe40008000000 */
[----:B------:R-:W-:Y:S01]  /*0e70*/  IMAD R29, R29, 0x1000, R10 ;  /* 0x000010001d1d7824 */ /* 0x000fe200078e020a */
[----:B------:R-:W-:Y:S01]  /*0e80*/  FSETP.GTU.AND P5, PT, R33, RZ, PT ;  /* 0x000000ff2100720b */ /* 0x000fe20003fac000 */
[----:B------:R-:W-:Y:S01]  /*0e90*/  VIADD R35, R32, UR4 ;  /* 0x0000000420237c36 */ /* 0x000fe20008000000 */
[----:B------:R-:W-:Y:S01]  /*0ea0*/  FSETP.GTU.AND P4, PT, R15, RZ, PT ;  /* 0x000000ff0f00720b */ /* 0x000fe20003f8c000 */
[----:B------:R-:W-:-:S02]  /*0eb0*/  IMAD R34, R30, 0x4, R11 ;  /* 0x000000041e227824 */ /* 0x000fc400078e020b */
[----:B------:R-:W-:Y:S02]  /*0ec0*/  IMAD R31, R30, 0x4, R31 ;  /* 0x000000041e1f7824 */ /* 0x000fe400078e021f */
[----:B-1----:R-:W-:Y:S01]  /*0ed0*/  IMAD.WIDE R14, R29, 0x4, R2 ;  /* 0x000000041d0e7825 */ /* 0x002fe200078e0202 */
[----:B------:R-:W-:-:S03]  /*0ee0*/  SEL R32, RZ, 0x1, P5 ;  /* 0x00000001ff207807 */ /* 0x000fc60002800000 */
[----:B------:R-:W-:Y:S01]  /*0ef0*/  IMAD R30, R30, 0x4, R35 ;  /* 0x000000041e1e7824 */ /* 0x000fe200078e0223 */
[----:B------:R-:W-:Y:S01]  /*0f00*/  FSETP.GTU.AND P3, PT, R5, RZ, PT ;  /* 0x000000ff0500720b */ /* 0x000fe20003f6c000 */
[----:B------:R-:W-:Y:S01]  /*0f10*/  LDS R10, [R31+0x2008] ;  /* 0x002008001f0a7984 */ /* 0x000fe20000000800 */
[----:B------:R-:W-:Y:S02]  /*0f20*/  FSETP.GTU.AND P0, PT, R6, RZ, PT ;  /* 0x000000ff0600720b */ /* 0x000fe40003f0c000 */
[----:B------:R-:W-:Y:S01]  /*0f30*/  FSETP.GTU.AND P2, PT, R7, RZ, PT ;  /* 0x000000ff0700720b */ /* 0x000fe20003f4c000 */
[----:B------:R-:W-:Y:S01]  /*0f40*/  LDS R5, [R34+0x1004] ;  /* 0x0010040022057984 */ /* 0x000fe20000000800 */
[----:B------:R-:W-:Y:S02]  /*0f50*/  FSETP.GTU.AND P5, PT, R4, RZ, PT ;  /* 0x000000ff0400720b */ /* 0x000fe40003fac000 */
[----:B------:R-:W-:Y:S01]  /*0f60*/  FSETP.GTU.AND P1, PT, R9, RZ, PT ;  /* 0x000000ff0900720b */ /* 0x000fe20003f2c000 */
[----:B------:R-:W-:Y:S01]  /*0f70*/  LDS R4, [R34+0x1000] ;  /* 0x0010000022047984 */ /* 0x000fe20000000800 */
[----:B------:R-:W-:-:S02]  /*0f80*/  FSETP.GTU.AND P6, PT, R8, RZ, PT ;  /* 0x000000ff0800720b */ /* 0x000fc40003fcc000 */
[----:B------:R-:W-:Y:S01]  /*0f90*/  SEL R33, RZ, 0x1, P4 ;  /* 0x00000001ff217807 */ /* 0x000fe20002000000 */
[----:B------:R-:W-:Y:S01]  /*0fa0*/  LDS R6, [R34+0x1008] ;  /* 0x0010080022067984 */ /* 0x000fe20000000800 */
[----:B------:R-:W-:-:S03]  /*0fb0*/  FSETP.GTU.AND P4, PT, R13, RZ, PT ;  /* 0x000000ff0d00720b */ /* 0x000fc60003f8c000 */
[----:B------:R-:W0:Y:S04]  /*0fc0*/  LDS R7, [R34+0x100c] ;  /* 0x00100c0022077984 */ /* 0x000e280000000800 */
[----:B---3--:R1:W-:Y:S04]  /*0fd0*/  STG.E.128 desc[UR6][R14.64], R16 ;  /* 0x000000100e007986 */ /* 0x0083e8000c101d06 */
[----:B------:R-:W-:Y:S04]  /*0fe0*/  LDS R8, [R31+0x2000] ;  /* 0x002000001f087984 */ /* 0x000fe80000000800 */
[----:B------:R-:W-:Y:S04]  /*0ff0*/  LDS R9, [R31+0x2004] ;  /* 0x002004001f097984 */ /* 0x000fe80000000800 */
[----:B------:R-:W2:Y:S04]  /*1000*/  LDS R11, [R31+0x200c] ;  /* 0x00200c001f0b7984 */ /* 0x000ea80000000800 */
[----:B------:R-:W-:Y:S04]  /*1010*/  LDS R12, [R30+0x3000] ;  /* 0x003000001e0c7984 */ /* 0x000fe80000000800 */
[----:B------:R-:W-:Y:S04]  /*1020*/  LDS R13, [R30+0x3004] ;  /* 0x003004001e0d7984 */ /* 0x000fe80000000800 */
[----:B------:R-:W-:Y:S04]  /*1030*/  LDS R14, [R30+0x3008] ;  /* 0x003008001e0e7984 */ /* 0x000fe80000000800 */
[----:B------:R3:W4:Y:S01]  /*1040*/  LDS R15, [R30+0x300c] ;  /* 0x00300c001e0f7984 */ /* 0x0007220000000800 */
[----:B-1----:R-:W-:-:S02]  /*1050*/  SEL R16, RZ, 0x1, P4 ;  /* 0x00000001ff107807 */ /* 0x002fc40002000000 */
[----:B------:R-:W-:Y:S02]  /*1060*/  FSETP.GTU.AND P4, PT, R24, RZ, PT ;  /* 0x000000ff1800720b */ /* 0x000fe40003f8c000 */
[----:B------:R-:W-:Y:S02]  /*1070*/  SEL R17, RZ, 0x1, P5 ;  /* 0x00000001ff117807 */ /* 0x000fe40002800000 */
[----:B------:R-:W-:Y:S02]  /*1080*/  FSETP.GTU.AND P5, PT, R26, RZ, PT ;  /* 0x000000ff1a00720b */ /* 0x000fe40003fac000 */
[----:B------:R-:W-:Y:S02]  /*1090*/  SEL R24, RZ, 0x1, P6 ;  /* 0x00000001ff187807 */ /* 0x000fe40003000000 */
[----:B------:R-:W-:Y:S02]  /*10a0*/  FSETP.GTU.AND P6, PT, R21, RZ, PT ;  /* 0x000000ff1500720b */ /* 0x000fe40003fcc000 */
[----:B------:R-:W-:-:S02]  /*10b0*/  SEL R21, RZ, 0x1, P3 ;  /* 0x00000001ff157807 */ /* 0x000fc40001800000 */
[----:B------:R-:W-:Y:S01]  /*10c0*/  FSETP.GTU.AND P3, PT, R27, RZ, PT ;  /* 0x000000ff1b00720b */ /* 0x000fe20003f6c000 */
[----:B------:R-:W-:Y:S01]  /*10d0*/  VIADD R19, R29, 0x40000 ;  /* 0x000400001d137836 */ /* 0x000fe20000000000 */
[----:B------:R-:W-:Y:S02]  /*10e0*/  SEL R27, RZ, 0x1fffe, P5 ;  /* 0x0001fffeff1b7807 */ /* 0x000fe40002800000 */
[----:B------:R-:W-:Y:S02]  /*10f0*/  SEL R26, RZ, 0x1, P5 ;  /* 0x00000001ff1a7807 */ /* 0x000fe40002800000 */
[----:B------:R-:W-:Y:S01]  /*1100*/  FSETP.GTU.AND P5, PT, R23, RZ, PT ;  /* 0x000000ff1700720b */ /* 0x000fe20003fac000 */
[C---:B------:R-:W-:Y:S01]  /*1110*/  VIADD R23, R29.reuse, 0x80000 ;  /* 0x000800001d177836 */ /* 0x040fe20000000000 */
[----:B---3--:R-:W-:Y:S01]  /*1120*/  SEL R30, RZ, 0x1, P0 ;  /* 0x00000001ff1e7807 */ /* 0x008fe20000000000 */
[----:B------:R-:W-:Y:S01]  /*1130*/  VIADD R29, R29, 0xc0000 ;  /* 0x000c00001d1d7836 */ /* 0x000fe20000000000 */
[----:B------:R-:W-:-:S02]  /*1140*/  FSETP.GTU.AND P0, PT, R25, RZ, PT ;  /* 0x000000ff1900720b */ /* 0x000fc40003f0c000 */
[----:B------:R-:W-:Y:S02]  /*1150*/  SEL R34, RZ, 0x1fffe, P3 ;  /* 0x0001fffeff227807 */ /* 0x000fe40001800000 */
[----:B------:R-:W-:Y:S01]  /*1160*/  SEL R25, RZ, 0x1, P3 ;  /* 0x00000001ff197807 */ /* 0x000fe20001800000 */
[----:B------:R-:W-:Y:S01]  /*1170*/  IMAD.WIDE R18, R19, 0x4, R2 ;  /* 0x0000000413127825 */ /* 0x000fe200078e0202 */
[----:B------:R-:W-:-:S03]  /*1180*/  FSETP.GTU.AND P3, PT, R28, RZ, PT ;  /* 0x000000ff1c00720b */ /* 0x000fc60003f6c000 */
[----:B------:R-:W-:Y:S02]  /*1190*/  IMAD.SHL.U32 R28, R22, 0x10, RZ ;  /* 0x00000010161c7824 */ /* 0x000fe400078e00ff */
[--C-:B------:R-:W-:Y:S01]  /*11a0*/  IMAD.WIDE R22, R23, 0x4, R2.reuse ;  /* 0x0000000417167825 */ /* 0x100fe200078e0202 */
[----:B0-----:R0:W-:Y:S03]  /*11b0*/  STG.E.128 desc[UR6][R18.64], R4 ;  /* 0x0000000412007986 */ /* 0x0011e6000c101d06 */
[----:B------:R-:W-:Y:S01]  /*11c0*/  IMAD.WIDE R2, R29, 0x4, R2 ;  /* 0x000000041d027825 */ /* 0x000fe200078e0202 */
[----:B--2---:R1:W-:Y:S04]  /*11d0*/  STG.E.128 desc[UR6][R22.64], R8 ;  /* 0x0000000816007986 */ /* 0x0043e8000c101d06 */
[----:B----4-:R2:W-:Y:S01]  /*11e0*/  STG.E.128 desc[UR6][R2.64], R12 ;  /* 0x0000000c02007986 */ /* 0x0105e2000c101d06 */
[----:B------:R-:W-:Y:S01]  /*11f0*/  IMAD.IADD R16, R16, 0x1, R27 ;  /* 0x0000000110107824 */ /* 0x000fe200078e021b */
[----:B------:R-:W-:-:S02]  /*1200*/  SEL R27, RZ, 0x1fffe, P3 ;  /* 0x0001fffeff1b7807 */ /* 0x000fc40001800000 */
[C---:B------:R-:W-:Y:S01]  /*1210*/  LOP3.LUT R29, R20.reuse, 0xf0, RZ, 0xc0, !PT ;  /* 0x000000f0141d7812 */ /* 0x040fe200078ec0ff */
[----:B------:R-:W-:Y:S01]  /*1220*/  IMAD.IADD R33, R33, 0x1, R34 ;  /* 0x0000000121217824 */ /* 0x000fe200078e0222 */
[----:B------:R-:W-:Y:S01]  /*1230*/  LOP3.LUT R20, R20, 0xff, RZ, 0xc0, !PT ;  /* 0x000000ff14147812 */ /* 0x000fe200078ec0ff */
[----:B------:R-:W-:Y:S01]  /*1240*/  BAR.SYNC.DEFER_BLOCKING 0x0 ;  /* 0x0000000000007b1d */ /* 0x000fe20000010000 */
[----:B------:R-:W-:Y:S01]  /*1250*/  IMAD.IADD R32, R32, 0x1, R27 ;  /* 0x0000000120207824 */ /* 0x000fe200078e021b */
[----:B------:R-:W-:Y:S02]  /*1260*/  SEL R27, RZ, 0x1, P2 ;  /* 0x00000001ff1b7807 */ /* 0x000fe40001000000 */
[----:B0-----:R-:W-:Y:S02]  /*1270*/  SEL R5, RZ, 0x1, P6 ;  /* 0x00000001ff057807 */ /* 0x001fe40003000000 */
[----:B------:R-:W-:Y:S02]  /*1280*/  SEL R7, RZ, 0x1, P3 ;  /* 0x00000001ff077807 */ /* 0x000fe40001800000 */
[----:B-1----:R-:W-:-:S02]  /*1290*/  SEL R9, RZ, 0x1, P1 ;  /* 0x00000001ff097807 */ /* 0x002fc40000800000 */
[----:B------:R-:W-:Y:S02]  /*12a0*/  SEL R11, RZ, 0x1, P4 ;  /* 0x00000001ff0b7807 */ /* 0x000fe40002000000 */
[----:B--2---:R-:W-:Y:S02]  /*12b0*/  SEL R3, RZ, 0x1, P5 ;  /* 0x00000001ff037807 */ /* 0x004fe40002800000 */
[----:B------:R-:W-:Y:S02]  /*12c0*/  LOP3.LUT R13, R16, 0x1, RZ, 0xc0, !PT ;  /* 0x00000001100d7812 */ /* 0x000fe400078ec0ff */
[----:B------:R-:W-:Y:S02]  /*12d0*/  LOP3.LUT R33, R33, 0x1, RZ, 0xc0, !PT ;  /* 0x0000000121217812 */ /* 0x000fe400078ec0ff */
[----:B------:R-:W-:Y:S01]  /*12e0*/  LOP3.LUT R15, R32, 0x1, RZ, 0xc0, !PT ;  /* 0x00000001200f7812 */ /* 0x000fe200078ec0ff */
[----:B------:R0:W-:Y:S04]  /*12f0*/  STS.U8 [R20+UR4+0x550], R17 ;  /* 0x0005501114007988 */ /* 0x0001e80008000004 */
[----:B------:R-:W-:Y:S01]  /*1300*/  STS.U8 [R20+UR4], R21 ;  /* 0x0000001514007988 */ /* 0x000fe20008000004 */
[----:B0-----:R-:W-:-:S03]  /*1310*/  SEL R17, RZ, 0x1, P0 ;  /* 0x00000001ff117807 */ /* 0x001fc60000000000 */
[----:B------:R-:W-:Y:S04]  /*1320*/  STS.U8 [R20+UR4+0x110], R24 ;  /* 0x0001101814007988 */ /* 0x000fe80008000004 */
        /* <DEDUP_REMOVED lines=12> */
[----:B------:R-:W-:Y:S01]  /*13f0*/  STS.U8 [R20+UR4+0xff0], R17 ;  /* 0x000ff01114007988 */ /* 0x000fe20008000004 */
[----:B------:R-:W-:-:S05]  /*1400*/  LOP3.LUT R28, R28, 0xff0, RZ, 0xc0, !PT ;  /* 0x00000ff01c1c7812 */ /* 0x000fca00078ec0ff */
[----:B------:R-:W-:Y:S01]  /*1410*/  IMAD.IADD R28, R28, 0x1, R29 ;  /* 0x000000011c1c7824 */ /* 0x000fe200078e021d */
[----:B------:R-:W-:Y:S06]  /*1420*/  BAR.SYNC.DEFER_BLOCKING 0x0 ;  /* 0x0000000000007b1d */ /* 0x000fec0000010000 */
[----:B------:R-:W0:Y:S01]  /*1430*/  LDS.128 R28, [R28+UR4] ;  /* 0x000000041c1c7984 */ /* 0x000e220008000c00 */
[----:B------:R-:W-:Y:S01]  /*1440*/  ULDC.64 UR4, c[0x0][0x240] ;  /* 0x0000900000047ab9 */ /* 0x000fe20000000a00 */
[C---:B0-----:R-:W-:Y:S02]  /*1450*/  PRMT R3, R28.reuse, 0x7772, RZ ;  /* 0x000077721c037816 */ /* 0x041fe400000000ff */
[----:B------:R-:W-:-:S02]  /*1460*/  PRMT R4, R28, 0x7771, RZ ;  /* 0x000077711c047816 */ /* 0x000fc400000000ff */
[C---:B------:R-:W-:Y:S02]  /*1470*/  PRMT R8, R30.reuse, 0x7772, RZ ;  /* 0x000077721e087816 */ /* 0x040fe400000000ff */
[----:B------:R-:W-:Y:S02]  /*1480*/  PRMT R9, R30, 0x7771, RZ ;  /* 0x000077711e097816 */ /* 0x000fe400000000ff */
[----:B------:R-:W-:Y:S02]  /*1490*/  PRMT R3, R4, 0x5410, R3 ;  /* 0x0000541004037816 */ /* 0x000fe40000000003 */
[----:B------:R-:W-:Y:S02]  /*14a0*/  PRMT R8, R9, 0x5410, R8 ;  /* 0x0000541009087816 */ /* 0x000fe40000000008 */
[C---:B------:R-:W-:Y:S02]  /*14b0*/  PRMT R5, R29.reuse, 0x7772, RZ ;  /* 0x000077721d057816 */ /* 0x040fe400000000ff */
[----:B------:R-:W-:-:S02]  /*14c0*/  PRMT R6, R29, 0x7771, RZ ;  /* 0x000077711d067816 */ /* 0x000fc400000000ff */
[C---:B------:R-:W-:Y:S02]  /*14d0*/  PRMT R11, R31.reuse, 0x7772, RZ ;  /* 0x000077721f0b7816 */ /* 0x040fe400000000ff */
[----:B------:R-:W-:Y:S02]  /*14e0*/  PRMT R12, R31, 0x7771, RZ ;  /* 0x000077711f0c7816 */ /* 0x000fe400000000ff */
[----:B------:R-:W-:Y:S02]  /*14f0*/  PRMT R2, R28, 0x7770, RZ ;  /* 0x000077701c027816 */ /* 0x000fe400000000ff */
[----:B------:R-:W-:Y:S02]  /*1500*/  PRMT R7, R30, 0x7770, RZ ;  /* 0x000077701e077816 */ /* 0x000fe400000000ff */
[----:B------:R-:W-:Y:S02]  /*1510*/  LOP3.LUT R3, R3, 0x10001, RZ, 0xc0, !PT ;  /* 0x0001000103037812 */ /* 0x000fe400078ec0ff */
[----:B------:R-:W-:-:S02]  /*1520*/  LOP3.LUT R8, R8, 0x10001, RZ, 0xc0, !PT ;  /* 0x0001000108087812 */ /* 0x000fc400078ec0ff */
[----:B------:R-:W-:Y:S02]  /*1530*/  SHF.R.U32.HI R14, RZ, 0x18, R28 ;  /* 0x00000018ff0e7819 */ /* 0x000fe4000001161c */
[----:B------:R-:W-:Y:S02]  /*1540*/  PRMT R5, R6, 0x5410, R5 ;  /* 0x0000541006057816 */ /* 0x000fe40000000005 */
[----:B------:R-:W-:Y:S02]  /*1550*/  PRMT R11, R12, 0x5410, R11 ;  /* 0x000054100c0b7816 */ /* 0x000fe4000000000b */
[----:B------:R-:W-:Y:S02]  /*1560*/  PRMT R10, R31, 0x7770, RZ ;  /* 0x000077701f0a7816 */ /* 0x000fe400000000ff */
[----:B------:R-:W-:Y:S02]  /*1570*/  LOP3.LUT R13, R2, 0x1, RZ, 0xc0, !PT ;  /* 0x00000001020d7812 */ /* 0x000fe400078ec0ff */
[----:B------:R-:W-:-:S02]  /*1580*/  LOP3.LUT R12, R7, 0x1, RZ, 0xc0, !PT ;  /* 0x00000001070c7812 */ /* 0x000fc400078ec0ff */
[----:B------:R-:W-:Y:S02]  /*1590*/  PRMT R4, R29, 0x7770, RZ ;  /* 0x000077701d047816 */ /* 0x000fe400000000ff */
[----:B------:R-:W-:Y:S02]  /*15a0*/  LOP3.LUT R2, R3, 0xffff, RZ, 0xc0, !PT ;  /* 0x0000ffff03027812 */ /* 0x000fe400078ec0ff */
[----:B------:R-:W-:Y:S02]  /*15b0*/  LOP3.LUT R7, R8, 0xffff, RZ, 0xc0, !PT ;  /* 0x0000ffff08077812 */ /* 0x000fe400078ec0ff */
[----:B------:R-:W-:Y:S02]  /*15c0*/  SGXT.U32 R6, R14, 0x1 ;  /* 0x000000010e06781a */ /* 0x000fe40000000000 */
[----:B------:R-:W-:Y:S02]  /*15d0*/  LOP3.LUT R5, R5, 0x10001, RZ, 0xc0, !PT ;  /* 0x0001000105057812 */ /* 0x000fe400078ec0ff */
[----:B------:R-:W-:-:S02]  /*15e0*/  PRMT R3, R3, 0x7732, RZ ;  /* 0x0000773203037816 */ /* 0x000fc400000000ff */
[----:B------:R-:W-:Y:S02]  /*15f0*/  SHF.R.U32.HI R29, RZ, 0x18, R29 ;  /* 0x00000018ff1d7819 */ /* 0x000fe4000001161d */
[----:B------:R-:W-:Y:S02]  /*1600*/  SHF.R.U32.HI R30, RZ, 0x18, R30 ;  /* 0x00000018ff1e7819 */ /* 0x000fe4000001161e */
[----:B------:R-:W-:Y:S02]  /*1610*/  SHF.R.U32.HI R31, RZ, 0x18, R31 ;  /* 0x00000018ff1f7819 */ /* 0x000fe4000001161f */
[----:B------:R-:W-:Y:S02]  /*1620*/  LOP3.LUT R11, R11, 0x10001, RZ, 0xc0, !PT ;  /* 0x000100010b0b7812 */ /* 0x000fe400078ec0ff */
[----:B------:R-:W-:Y:S02]  /*1630*/  LOP3.LUT R14, R10, 0x1, RZ, 0xc0, !PT ;  /* 0x000000010a0e7812 */ /* 0x000fe400078ec0ff */
[----:B------:R-:W-:-:S02]  /*1640*/  LOP3.LUT R9, R4, 0x1, RZ, 0xc0, !PT ;  /* 0x0000000104097812 */ /* 0x000fc400078ec0ff */
[----:B------:R-:W-:Y:S02]  /*1650*/  PRMT R10, R12, 0x3340, R7 ;  /* 0x000033400c0a7816 */ /* 0x000fe40000000007 */
[----:B------:R-:W-:Y:S02]  /*1660*/  PRMT R2, R13, 0x3340, R2 ;  /* 0x000033400d027816 */ /* 0x000fe40000000002 */
[----:B------:R-:W-:Y:S02]  /*1670*/  LOP3.LUT R4, R5, 0xffff, RZ, 0xc0, !PT ;  /* 0x0000ffff05047812 */ /* 0x000fe400078ec0ff */
[----:B------:R-:W-:Y:S02]  /*1680*/  PRMT R3, R3, 0x3340, R6 ;  /* 0x0000334003037816 */ /* 0x000fe40000000006 */
[----:B------:R-:W-:Y:S02]  /*1690*/  PRMT R7, R8, 0x7732, RZ ;  /* 0x0000773208077816 */ /* 0x000fe400000000ff */
[----:B------:R-:W-:-:S02]  /*16a0*/  LOP3.LUT R13, R11, 0xffff, RZ, 0xc0, !PT ;  /* 0x0000ffff0b0d7812 */ /* 0x000fc400078ec0ff */
[----:B------:R-:W-:Y:S02]  /*16b0*/  SGXT.U32 R6, R29, 0x1 ;  /* 0x000000011d06781a */ /* 0x000fe40000000000 */
[----:B------:R-:W-:Y:S02]  /*16c0*/  SGXT.U32 R30, R30, 0x1 ;  /* 0x000000011e1e781a */ /* 0x000fe40000000000 */
[----:B------:R-:W-:Y:S02]  /*16d0*/  PRMT R5, R5, 0x7732, RZ ;  /* 0x0000773205057816 */ /* 0x000fe400000000ff */
[----:B------:R-:W-:Y:S02]  /*16e0*/  PRMT R8, R11, 0x7732, RZ ;  /* 0x000077320b087816 */ /* 0x000fe400000000ff */
[----:B------:R-:W-:Y:S02]  /*16f0*/  SGXT.U32 R31, R31, 0x1 ;  /* 0x000000011f1f781a */ /* 0x000fe40000000000 */
[----:B------:R-:W-:-:S02]  /*1700*/  PRMT R9, R9, 0x3340, R4 ;  /* 0x0000334009097816 */ /* 0x000fc40000000004 */
[----:B------:R-:W-:Y:S02]  /*1710*/  PRMT R14, R14, 0x3340, R13 ;  /* 0x000033400e0e7816 */ /* 0x000fe4000000000d */
[----:B------:R-:W-:Y:S02]  /*1720*/  IADD3 R4, P0, R0, UR4, RZ ;  /* 0x0000000400047c10 */ /* 0x000fe4000ff1e0ff */
[----:B------:R-:W-:Y:S02]  /*1730*/  PRMT R6, R5, 0x3340, R6 ;  /* 0x0000334005067816 */ /* 0x000fe40000000006 */
[----:B------:R-:W-:Y:S02]  /*1740*/  PRMT R7, R7, 0x3340, R30 ;  /* 0x0000334007077816 */ /* 0x000fe4000000001e */
[----:B------:R-:W-:Y:S02]  /*1750*/  PRMT R11, R8, 0x3340, R31 ;  /* 0x00003340080b7816 */ /* 0x000fe4000000001f */
[----:B------:R-:W-:-:S02]  /*1760*/  LEA.HI.X.SX32 R5, R0, UR5, 0x1, P0 ;  /* 0x0000000500057c11 */ /* 0x000fc400080f0eff */
[----:B------:R-:W-:Y:S02]  /*1770*/  PRMT R8, R2, 0x5410, R3 ;  /* 0x0000541002087816 */ /* 0x000fe40000000003 */
[----:B------:R-:W-:Y:S02]  /*1780*/  PRMT R9, R9, 0x5410, R6 ;  /* 0x0000541009097816 */ /* 0x000fe40000000006 */
[----:B------:R-:W-:Y:S02]  /*1790*/  PRMT R10, R10, 0x5410, R7 ;  /* 0x000054100a0a7816 */ /* 0x000fe40000000007 */
[----:B------:R-:W-:-:S05]  /*17a0*/  PRMT R11, R14, 0x5410, R11 ;  /* 0x000054100e0b7816 */ /* 0x000fca000000000b */
[----:B------:R-:W-:Y:S01]  /*17b0*/  STG.E.128 desc[UR6][R4.64], R8 ;  /* 0x0000000804007986 */ /* 0x000fe2000c101d06 */
[----:B------:R-:W-:Y:S05]  /*17c0*/  EXIT ;  /* 0x000000000000794d */ /* 0x000fea0003800000 */
.L_x_0:
[----:B------:R-:W-:-:S00]  /*17d0*/  BRA `(.L_x_0) ;  /* 0xfffffffc00fc7947 */ /* 0x000fc0000383ffff */
[----:B------:R-:W-:-:S00]  /*17e0*/  NOP ;  /* 0x0000000000007918 */ /* 0x000fc00000000000 */
        /* <DEDUP_REMOVED lines=9> */
.L_x_1:


//--------------------- .nv.global.init           --------------------------
	.section	.nv.global.init,"aw",@progbits
.nv.global.init:
	.type		_$_str,@object
	.size		_$_str,(_$_str_$_2 - _$_str)
_$_str:
        /*0000*/ 	.byte	0x5f, 0x5f, 0x43, 0x55, 0x44, 0x41, 0x5f, 0x46, 0x54, 0x5a, 0x00
	.type		_$_str_$_2,@object
	.size		_$_str_$_2,(.L_1 - _$_str_$_2)
_$_str_$_2:
        /*000b*/ 	.byte	0x5f, 0x5f, 0x43, 0x55, 0x44, 0x41, 0x5f, 0x50, 0x52, 0x45, 0x43, 0x5f, 0x53, 0x51, 0x52, 0x54
        /*001b*/ 	.byte	0x00
.L_1:


//--------------------- .nv.shared.triton_poi_fused__native_batch_norm_legit_no_training_relu_threshold_backward_7 --------------------------
	.section	.nv.shared.triton_poi_fused__native_batch_norm_legit_no_training_relu_threshold_backward_7,"aw",@nobits
	.sectionflags	@""
	.align	16
	.zero		1024


//--------------------- .nv.constant0.triton_poi_fused__native_batch_norm_legit_no_training_relu_threshold_backward_7 --------------------------
	.section	.nv.constant0.triton_poi_fused__native_batch_norm_legit_no_training_relu_threshold_backward_7,"a",@progbits
	.sectionflags	@""
	.align	4
.nv.constant0.triton_poi_fused__native_batch_norm_legit_no_training_relu_threshold_backward_7:
	.zero		592
